//
// Generated by NVIDIA NVVM Compiler
//
// Compiler Build ID: CL-36424714
// Cuda compilation tools, release 13.0, V13.0.88
// Based on NVVM 20.0.0
//

.version 9.0
.target sm_100
.address_size 64

	// .globl	_Z11test_kernelv
.extern .func  (.param .b32 func_retval0) vprintf
(
	.param .b64 vprintf_param_0,
	.param .b64 vprintf_param_1
)
;
.global .align 1 .b8 $str[102] = {73, 68, 32, 58, 32, 37, 51, 100, 32, 32, 98, 108, 111, 99, 107, 73, 100, 120, 46, 120, 32, 58, 32, 37, 51, 100, 32, 32, 32, 98, 108, 111, 99, 107, 68, 105, 109, 46, 120, 32, 58, 32, 37, 51, 100, 44, 32, 116, 104, 114, 101, 97, 100, 73, 100, 120, 46, 120, 59, 32, 58, 32, 37, 51, 100, 32, 45, 45, 45, 32, 98, 108, 111, 99, 107, 73, 100, 120, 46, 120, 32, 42, 32, 98, 108, 111, 99, 107, 68, 105, 109, 46, 120, 32, 58, 32, 37, 51, 100, 32, 10};

.visible .entry _Z11test_kernelv()
{
	.local .align 8 .b8 	__local_depot0[24];
	.reg .b64 	%SP;
	.reg .b64 	%SPL;
	.reg .b32 	%r<8>;
	.reg .b64 	%rd<5>;

	mov.u64 	%SPL, __local_depot0;
	cvta.local.u64 	%SP, %SPL;
	add.u64 	%rd1, %SP, 0;
	add.u64 	%rd2, %SPL, 0;
	mov.u32 	%r1, %ctaid.x;
	mov.u32 	%r2, %ntid.x;
	mul.lo.s32 	%r3, %r1, %r2;
	mov.u32 	%r4, %tid.x;
	add.s32 	%r5, %r3, %r4;
	st.local.v2.u32 	[%rd2], {%r5, %r1};
	st.local.v2.u32 	[%rd2+8], {%r2, %r4};
	st.local.u32 	[%rd2+16], %r3;
	mov.u64 	%rd3, $str;
	cvta.global.u64 	%rd4, %rd3;
	{ // callseq 0, 0
	.param .b64 param0;
	st.param.b64 	[param0], %rd4;
	.param .b64 param1;
	st.param.b64 	[param1], %rd1;
	.param .b32 retval0;
	call.uni (retval0), 
	vprintf, 
	(
	param0, 
	param1
	);
	ld.param.b32 	%r6, [retval0];
	} // callseq 0
	ret;

}


// ===== COMPILED SASS (sm_100) =====

	.target	sm_100

	.elftype	@"ET_EXEC"


//--------------------- .note.nv.tkinfo           --------------------------
	.section	.note.nv.tkinfo,"",@"SHT_NOTE"
	.sectionflags	@"SHF_NOTE_NV_TKINFO"
	.tkinfo
        /*0018*/ 	.word	0x00000002
        /*0030*/ 	.string	""
        /*0030*/ 	.string	"ptxas"
        /*0030*/ 	.string	"Cuda compilation tools, release 13.0, V13.0.88"
        /*0030*/ 	.string	"Build cuda_13.0.r13.0/compiler.36424714_0"
        /*0030*/ 	.string	"-arch sm_100 -m 64 "



//--------------------- .note.nv.cuinfo           --------------------------
	.section	.note.nv.cuinfo,"",@"SHT_NOTE"
	.sectionflags	@"SHF_NOTE_NV_CUINFO"
        /*0018*/ 	.short	0x0002
        /*001a*/ 	.short	0x0064
        /*001c*/ 	.short	0x0082
	.zero		2


//--------------------- .nv.info                  --------------------------
	.section	.nv.info,"",@"SHT_CUDA_INFO"
	.align	4


	//----- nvinfo : EIATTR_REGCOUNT
	.align		4
        /*0000*/ 	.byte	0x04, 0x2f
        /*0002*/ 	.short	(.L_2 - .L_1)
	.align		4
.L_1:
        /*0004*/ 	.word	index@(_Z11test_kernelv)
        /*0008*/ 	.word	0x00000018


	//----- nvinfo : EIATTR_FRAME_SIZE
	.align		4
.L_2:
        /*000c*/ 	.byte	0x04, 0x11
        /*000e*/ 	.short	(.L_4 - .L_3)
	.align		4
.L_3:
        /*0010*/ 	.word	index@(_Z11test_kernelv)
        /*0014*/ 	.word	0x00000018


	//----- nvinfo : EIATTR_MIN_STACK_SIZE
	.align		4
.L_4:
        /*0018*/ 	.byte	0x04, 0x12
        /*001a*/ 	.short	(.L_6 - .L_5)
	.align		4
.L_5:
        /*001c*/ 	.word	index@(_Z11test_kernelv)
        /*0020*/ 	.word	0x00000018
.L_6:


//--------------------- .nv.compat                --------------------------
	.section	.nv.compat,"",@"SHT_CUDA_COMPAT_INFO"
	.align	4
        /*0000*/ 	.byte	0x02, 0x09, 0x00, 0x00, 0x02, 0x02, 0x01, 0x00, 0x02, 0x05, 0x05, 0x00, 0x03, 0x07, 0x01, 0x01
        /*0010*/ 	.byte	0x02, 0x03, 0x00, 0x00, 0x02, 0x06, 0x01, 0x00, 0x04, 0x0b, 0x08, 0x00, 0x09, 0x00, 0x00, 0x00
        /*0020*/ 	.byte	0x00, 0x00, 0x00, 0x00


//--------------------- .nv.info._Z11test_kernelv --------------------------
	.section	.nv.info._Z11test_kernelv,"",@"SHT_CUDA_INFO"
	.sectionflags	@""
	.align	4


	//----- nvinfo : EIATTR_CUDA_API_VERSION
	.align		4
        /*0000*/ 	.byte	0x04, 0x37
        /*0002*/ 	.short	(.L_8 - .L_7)
.L_7:
        /*0004*/ 	.word	0x00000082


	//----- nvinfo : EIATTR_SPARSE_MMA_MASK
	.align		4
.L_8:
        /*0008*/ 	.byte	0x03, 0x50
        /*000a*/ 	.short	0x0000


	//----- nvinfo : EIATTR_MAXREG_COUNT
	.align		4
        /*000c*/ 	.byte	0x03, 0x1b
        /*000e*/ 	.short	0x00ff


	//----- nvinfo : EIATTR_EXTERNS
	.align		4
        /*0010*/ 	.byte	0x04, 0x0f
        /*0012*/ 	.short	(.L_10 - .L_9)


	//   ....[0]....
	.align		4
.L_9:
        /*0014*/ 	.word	index@(vprintf)


	//----- nvinfo : EIATTR_MERCURY_ISA_VERSION
	.align		4
.L_10:
        /*0018*/ 	.byte	0x03, 0x5f
        /*001a*/ 	.short	0x0101


	//----- nvinfo : EIATTR_VRC_CTA_INIT_COUNT
	.align		4
        /*001c*/ 	.byte	0x02, 0x4a
	.zero		1
	.zero		1


	//----- nvinfo : EIATTR_SYSCALL_OFFSETS
	.align		4
        /*0020*/ 	.byte	0x04, 0x46
        /*0022*/ 	.short	(.L_12 - .L_11)


	//   ....[0]....
.L_11:
        /*0024*/ 	.word	0x00000140


	//----- nvinfo : EIATTR_EXIT_INSTR_OFFSETS
	.align		4
.L_12:
        /*0028*/ 	.byte	0x04, 0x1c
        /*002a*/ 	.short	(.L_14 - .L_13)


	//   ....[0]....
.L_13:
        /*002c*/ 	.word	0x00000150


	//----- nvinfo : EIATTR_SW_WAR
	.align		4
.L_14:
        /*0030*/ 	.byte	0x04, 0x36
        /*0032*/ 	.short	(.L_16 - .L_15)
.L_15:
        /*0034*/ 	.word	0x00000008
.L_16:


//--------------------- .nv.callgraph             --------------------------
	.section	.nv.callgraph,"",@"SHT_CUDA_CALLGRAPH"
	.align	4
	.sectionentsize	8
	.align		4
        /*0000*/ 	.word	0x00000000
	.align		4
        /*0004*/ 	.word	0xffffffff
	.align		4
        /*0008*/ 	.word	index@(_Z11test_kernelv)
	.align		4
        /*000c*/ 	.word	index@(vprintf)
	.align		4
        /*0010*/ 	.word	0x00000000
	.align		4
        /*0014*/ 	.word	0xfffffffe
	.align		4
        /*0018*/ 	.word	0x00000000
	.align		4
        /*001c*/ 	.word	0xfffffffd
	.align		4
        /*0020*/ 	.word	0x00000000
	.align		4
        /*0024*/ 	.word	0xfffffffc


//--------------------- .nv.constant4             --------------------------
	.section	.nv.constant4,"a",@progbits
	.align	8
	.align		8
.nv.constant4:
        /*0000*/ 	.dword	vprintf
	.align		8
        /*0008*/ 	.dword	$str


//--------------------- .text._Z11test_kernelv    --------------------------
	.section	.text._Z11test_kernelv,"ax",@progbits
	.align	128
        .global         _Z11test_kernelv
        .type           _Z11test_kernelv,@function
        .size           _Z11test_kernelv,(.L_x_2 - _Z11test_kernelv)
        .other          _Z11test_kernelv,@"STO_CUDA_ENTRY STV_DEFAULT"
_Z11test_kernelv:
.text._Z11test_kernelv:
[----:B------:R-:W0:Y:S01]  /*0000*/  LDC R1, c[0x0][0x37c] ;  /* 0x0000df00ff017b82 */ /* 0x000e220000000800 */
[----:B------:R-:W1:Y:S01]  /*0010*/  S2R R3, SR_CTAID.X ;  /* 0x0000000000037919 */ /* 0x000e620000002500 */
[----:B------:R-:W2:Y:S06]  /*0020*/  LDCU UR5, c[0x0][0x2fc] ;  /* 0x00005f80ff0577ac */ /* 0x000eac0008000800 */
[----:B------:R-:W1:Y:S01]  /*0030*/  LDC R10, c[0x0][0x360] ;  /* 0x0000d800ff0a7b82 */ /* 0x000e620000000800 */
[----:B------:R-:W-:Y:S01]  /*0040*/  MOV R8, 0x0 ;  /* 0x0000000000087802 */ /* 0x000fe20000000f00 */
[----:B------:R-:W3:Y:S01]  /*0050*/  S2R R11, SR_TID.X ;  /* 0x00000000000b7919 */ /* 0x000ee20000002100 */
[----:B0-----:R-:W-:Y:S01]  /*0060*/  VIADD R1, R1, 0xffffffe8 ;  /* 0xffffffe801017836 */ /* 0x001fe20000000000 */
[----:B------:R-:W0:Y:S04]  /*0070*/  LDCU UR4, c[0x0][0x2f8] ;  /* 0x00005f00ff0477ac */ /* 0x000e280008000800 */
[----:B------:R-:W4:Y:S01]  /*0080*/  LDC.64 R8, c[0x4][R8] ;  /* 0x0100000008087b82 */ /* 0x000f220000000a00 */
[----:B------:R-:W5:Y:S01]  /*0090*/  LDCU.64 UR6, c[0x4][0x8] ;  /* 0x01000100ff0677ac */ /* 0x000f620008000a00 */
[----:B0-----:R-:W-:Y:S01]  /*00a0*/  IADD3 R6, P0, PT, R1, UR4, RZ ;  /* 0x0000000401067c10 */ /* 0x001fe2000ff1e0ff */
[----:B-----5:R-:W-:Y:S01]  /*00b0*/  IMAD.U32 R4, RZ, RZ, UR6 ;  /* 0x00000006ff047e24 */ /* 0x020fe2000f8e00ff */
[----:B------:R-:W-:-:S03]  /*00c0*/  MOV R5, UR7 ;  /* 0x0000000700057c02 */ /* 0x000fc60008000f00 */
[----:B--2---:R-:W-:Y:S02]  /*00d0*/  IMAD.X R7, RZ, RZ, UR5, P0 ;  /* 0x00000005ff077e24 */ /* 0x004fe400080e06ff */
[----:B-1----:R-:W-:Y:S01]  /*00e0*/  IMAD R0, R3, R10, RZ ;  /* 0x0000000a03007224 */ /* 0x002fe200078e02ff */
[----:B---3--:R0:W-:Y:S04]  /*00f0*/  STL.64 [R1+0x8], R10 ;  /* 0x0000080a01007387 */ /* 0x0081e80000100a00 */
[----:B------:R-:W-:Y:S01]  /*0100*/  IADD3 R2, PT, PT, R0, R11, RZ ;  /* 0x0000000b00027210 */ /* 0x000fe20007ffe0ff */
[----:B------:R0:W-:Y:S04]  /*0110*/  STL [R1+0x10], R0 ;  /* 0x0000100001007387 */ /* 0x0001e80000100800 */
[----:B------:R0:W-:Y:S02]  /*0120*/  STL.64 [R1], R2 ;  /* 0x0000000201007387 */ /* 0x0001e40000100a00 */
[----:B------:R-:W-:-:S07]  /*0130*/  LEPC R20, `(.L_x_0) ;  /* 0x000000001014794e */ /* 0x000fce0000000000 */
[----:B0---4-:R-:W-:Y:S05]  /*0140*/  CALL.ABS.NOINC R8 ;  /* 0x0000000008007343 */ /* 0x011fea0003c00000 */
.L_x_0:
[----:B------:R-:W-:Y:S05]  /*0150*/  EXIT ;  /* 0x000000000000794d */ /* 0x000fea0003800000 */
.L_x_1:
[----:B------:R-:W-:-:S00]  /*0160*/  BRA `(.L_x_1) ;  /* 0xfffffffc00fc7947 */ /* 0x000fc0000383ffff */
[----:B------:R-:W-:-:S00]  /*0170*/  NOP ;  /* 0x0000000000007918 */ /* 0x000fc00000000000 */
        /* <DEDUP_REMOVED lines=8> */
.L_x_2:


//--------------------- .nv.global.init           --------------------------
	.section	.nv.global.init,"aw",@progbits
.nv.global.init:
	.type		$str,@object
	.size		$str,(.L_0 - $str)
$str:
        /*0000*/ 	.byte	0x49, 0x44, 0x20, 0x3a, 0x20, 0x25, 0x33, 0x64, 0x20, 0x20, 0x62, 0x6c, 0x6f, 0x63, 0x6b, 0x49
        /*0010*/ 	.byte	0x64, 0x78, 0x2e, 0x78, 0x20, 0x3a, 0x20, 0x25, 0x33, 0x64, 0x20, 0x20, 0x20, 0x62, 0x6c, 0x6f
        /*0020*/ 	.byte	0x63, 0x6b, 0x44, 0x69, 0x6d, 0x2e, 0x78, 0x20, 0x3a, 0x20, 0x25, 0x33, 0x64, 0x2c, 0x20, 0x74
        /*0030*/ 	.byte	0x68, 0x72, 0x65, 0x61, 0x64, 0x49, 0x64, 0x78, 0x2e, 0x78, 0x3b, 0x20, 0x3a, 0x20, 0x25, 0x33
        /*0040*/ 	.byte	0x64, 0x20, 0x2d, 0x2d, 0x2d, 0x20, 0x62, 0x6c, 0x6f, 0x63, 0x6b, 0x49, 0x64, 0x78, 0x2e, 0x78
        /*0050*/ 	.byte	0x20, 0x2a, 0x20, 0x62, 0x6c, 0x6f, 0x63, 0x6b, 0x44, 0x69, 0x6d, 0x2e, 0x78, 0x20, 0x3a, 0x20
        /*0060*/ 	.byte	0x25, 0x33, 0x64, 0x20, 0x0a, 0x00
.L_0:


//--------------------- .nv.shared.reserved.0     --------------------------
	.section	.nv.shared.reserved.0,"aw",@nobits
	.weak		__nv_reservedSMEM_offset_0_alias
	.size		__nv_reservedSMEM_offset_0_alias, 0, 64
	.other		__nv_reservedSMEM_offset_0_alias,@"STO_CUDA_RESERVED_SHARED STV_DEFAULT"
__nv_reservedSMEM_offset_0_alias:
	.zero		0
	.zero		64


//--------------------- .nv.constant0._Z11test_kernelv --------------------------
	.section	.nv.constant0._Z11test_kernelv,"a",@progbits
	.sectionflags	@""
	.align	4
.nv.constant0._Z11test_kernelv:
	.zero		896


//--------------------- SYMBOLS --------------------------

	.type		.nv.reservedSmem.offset0,@object
	.size		.nv.reservedSmem.offset0,0x4
	.type		vprintf,@function
